//
// Generated by NVIDIA NVVM Compiler
//
// Compiler Build ID: CL-36424714
// Cuda compilation tools, release 13.0, V13.0.88
// Based on NVVM 20.0.0
//

.version 9.0
.target sm_100
.address_size 64

	// .globl	_Z9VectorAddPiS_S_i

.visible .entry _Z9VectorAddPiS_S_i(
	.param .u64 .ptr .align 1 _Z9VectorAddPiS_S_i_param_0,
	.param .u64 .ptr .align 1 _Z9VectorAddPiS_S_i_param_1,
	.param .u64 .ptr .align 1 _Z9VectorAddPiS_S_i_param_2,
	.param .u32 _Z9VectorAddPiS_S_i_param_3
)
{
	.reg .pred 	%p<2>;
	.reg .b32 	%r<6>;
	.reg .b64 	%rd<11>;

	ld.param.u64 	%rd1, [_Z9VectorAddPiS_S_i_param_0];
	ld.param.u64 	%rd2, [_Z9VectorAddPiS_S_i_param_1];
	ld.param.u64 	%rd3, [_Z9VectorAddPiS_S_i_param_2];
	ld.param.u32 	%r2, [_Z9VectorAddPiS_S_i_param_3];
	mov.u32 	%r1, %ctaid.x;
	setp.ge.s32 	%p1, %r1, %r2;
	@%p1 bra 	$L__BB0_2;
	cvta.to.global.u64 	%rd4, %rd1;
	cvta.to.global.u64 	%rd5, %rd2;
	cvta.to.global.u64 	%rd6, %rd3;
	mul.wide.u32 	%rd7, %r1, 4;
	add.s64 	%rd8, %rd4, %rd7;
	ld.global.u32 	%r3, [%rd8];
	add.s64 	%rd9, %rd5, %rd7;
	ld.global.u32 	%r4, [%rd9];
	add.s32 	%r5, %r4, %r3;
	add.s64 	%rd10, %rd6, %rd7;
	st.global.u32 	[%rd10], %r5;
$L__BB0_2:
	ret;

}


// ===== COMPILED SASS (sm_100) =====

	.target	sm_100

	.elftype	@"ET_EXEC"


//--------------------- .note.nv.tkinfo           --------------------------
	.section	.note.nv.tkinfo,"",@"SHT_NOTE"
	.sectionflags	@"SHF_NOTE_NV_TKINFO"
	.tkinfo
        /*0018*/ 	.word	0x00000002
        /*0030*/ 	.string	""
        /*0030*/ 	.string	"ptxas"
        /*0030*/ 	.string	"Cuda compilation tools, release 13.0, V13.0.88"
        /*0030*/ 	.string	"Build cuda_13.0.r13.0/compiler.36424714_0"
        /*0030*/ 	.string	"-arch sm_100 -m 64 "



//--------------------- .note.nv.cuinfo           --------------------------
	.section	.note.nv.cuinfo,"",@"SHT_NOTE"
	.sectionflags	@"SHF_NOTE_NV_CUINFO"
        /*0018*/ 	.short	0x0002
        /*001a*/ 	.short	0x0064
        /*001c*/ 	.short	0x0082
	.zero		2


//--------------------- .nv.info                  --------------------------
	.section	.nv.info,"",@"SHT_CUDA_INFO"
	.align	4


	//----- nvinfo : EIATTR_REGCOUNT
	.align		4
        /*0000*/ 	.byte	0x04, 0x2f
        /*0002*/ 	.short	(.L_1 - .L_0)
	.align		4
.L_0:
        /*0004*/ 	.word	index@(_Z9VectorAddPiS_S_i)
        /*0008*/ 	.word	0x0000000c


	//----- nvinfo : EIATTR_FRAME_SIZE
	.align		4
.L_1:
        /*000c*/ 	.byte	0x04, 0x11
        /*000e*/ 	.short	(.L_3 - .L_2)
	.align		4
.L_2:
        /*0010*/ 	.word	index@(_Z9VectorAddPiS_S_i)
        /*0014*/ 	.word	0x00000000


	//----- nvinfo : EIATTR_MIN_STACK_SIZE
	.align		4
.L_3:
        /*0018*/ 	.byte	0x04, 0x12
        /*001a*/ 	.short	(.L_5 - .L_4)
	.align		4
.L_4:
        /*001c*/ 	.word	index@(_Z9VectorAddPiS_S_i)
        /*0020*/ 	.word	0x00000000
.L_5:


//--------------------- .nv.compat                --------------------------
	.section	.nv.compat,"",@"SHT_CUDA_COMPAT_INFO"
	.align	4
        /*0000*/ 	.byte	0x02, 0x09, 0x00, 0x00, 0x02, 0x02, 0x01, 0x00, 0x02, 0x05, 0x05, 0x00, 0x03, 0x07, 0x01, 0x01
        /*0010*/ 	.byte	0x02, 0x03, 0x00, 0x00, 0x02, 0x06, 0x01, 0x00, 0x04, 0x0b, 0x08, 0x00, 0x09, 0x00, 0x00, 0x00
        /*0020*/ 	.byte	0x00, 0x00, 0x00, 0x00


//--------------------- .nv.info._Z9VectorAddPiS_S_i --------------------------
	.section	.nv.info._Z9VectorAddPiS_S_i,"",@"SHT_CUDA_INFO"
	.sectionflags	@""
	.align	4


	//----- nvinfo : EIATTR_CUDA_API_VERSION
	.align		4
        /*0000*/ 	.byte	0x04, 0x37
        /*0002*/ 	.short	(.L_7 - .L_6)
.L_6:
        /*0004*/ 	.word	0x00000082


	//----- nvinfo : EIATTR_KPARAM_INFO
	.align		4
.L_7:
        /*0008*/ 	.byte	0x04, 0x17
        /*000a*/ 	.short	(.L_9 - .L_8)
.L_8:
        /*000c*/ 	.word	0x00000000
        /*0010*/ 	.short	0x0003
        /*0012*/ 	.short	0x0018
        /*0014*/ 	.byte	0x00, 0xf0, 0x11, 0x00


	//----- nvinfo : EIATTR_KPARAM_INFO
	.align		4
.L_9:
        /*0018*/ 	.byte	0x04, 0x17
        /*001a*/ 	.short	(.L_11 - .L_10)
.L_10:
        /*001c*/ 	.word	0x00000000
        /*0020*/ 	.short	0x0002
        /*0022*/ 	.short	0x0010
        /*0024*/ 	.byte	0x00, 0xf5, 0x21, 0x00


	//----- nvinfo : EIATTR_KPARAM_INFO
	.align		4
.L_11:
        /*0028*/ 	.byte	0x04, 0x17
        /*002a*/ 	.short	(.L_13 - .L_12)
.L_12:
        /*002c*/ 	.word	0x00000000
        /*0030*/ 	.short	0x0001
        /*0032*/ 	.short	0x0008
        /*0034*/ 	.byte	0x00, 0xf5, 0x21, 0x00


	//----- nvinfo : EIATTR_KPARAM_INFO
	.align		4
.L_13:
        /*0038*/ 	.byte	0x04, 0x17
        /*003a*/ 	.short	(.L_15 - .L_14)
.L_14:
        /*003c*/ 	.word	0x00000000
        /*0040*/ 	.short	0x0000
        /*0042*/ 	.short	0x0000
        /*0044*/ 	.byte	0x00, 0xf5, 0x21, 0x00


	//----- nvinfo : EIATTR_SPARSE_MMA_MASK
	.align		4
.L_15:
        /*0048*/ 	.byte	0x03, 0x50
        /*004a*/ 	.short	0x0000


	//----- nvinfo : EIATTR_MAXREG_COUNT
	.align		4
        /*004c*/ 	.byte	0x03, 0x1b
        /*004e*/ 	.short	0x00ff


	//----- nvinfo : EIATTR_MERCURY_ISA_VERSION
	.align		4
        /*0050*/ 	.byte	0x03, 0x5f
        /*0052*/ 	.short	0x0101


	//----- nvinfo : EIATTR_VRC_CTA_INIT_COUNT
	.align		4
        /*0054*/ 	.byte	0x02, 0x4a
	.zero		1
	.zero		1


	//----- nvinfo : EIATTR_EXIT_INSTR_OFFSETS
	.align		4
        /*0058*/ 	.byte	0x04, 0x1c
        /*005a*/ 	.short	(.L_17 - .L_16)


	//   ....[0]....
.L_16:
        /*005c*/ 	.word	0x00000040


	//   ....[1]....
        /*0060*/ 	.word	0x00000100


	//----- nvinfo : EIATTR_CBANK_PARAM_SIZE
	.align		4
.L_17:
        /*0064*/ 	.byte	0x03, 0x19
        /*0066*/ 	.short	0x001c


	//----- nvinfo : EIATTR_PARAM_CBANK
	.align		4
        /*0068*/ 	.byte	0x04, 0x0a
        /*006a*/ 	.short	(.L_19 - .L_18)
	.align		4
.L_18:
        /*006c*/ 	.word	index@(.nv.constant0._Z9VectorAddPiS_S_i)
        /*0070*/ 	.short	0x0380
        /*0072*/ 	.short	0x001c


	//----- nvinfo : EIATTR_SW_WAR
	.align		4
.L_19:
        /*0074*/ 	.byte	0x04, 0x36
        /*0076*/ 	.short	(.L_21 - .L_20)
.L_20:
        /*0078*/ 	.word	0x00000008
.L_21:


//--------------------- .nv.callgraph             --------------------------
	.section	.nv.callgraph,"",@"SHT_CUDA_CALLGRAPH"
	.align	4
	.sectionentsize	8
	.align		4
        /*0000*/ 	.word	0x00000000
	.align		4
        /*0004*/ 	.word	0xffffffff
	.align		4
        /*0008*/ 	.word	0x00000000
	.align		4
        /*000c*/ 	.word	0xfffffffe
	.align		4
        /*0010*/ 	.word	0x00000000
	.align		4
        /*0014*/ 	.word	0xfffffffd
	.align		4
        /*0018*/ 	.word	0x00000000
	.align		4
        /*001c*/ 	.word	0xfffffffc


//--------------------- .text._Z9VectorAddPiS_S_i --------------------------
	.section	.text._Z9VectorAddPiS_S_i,"ax",@progbits
	.align	128
        .global         _Z9VectorAddPiS_S_i
        .type           _Z9VectorAddPiS_S_i,@function
        .size           _Z9VectorAddPiS_S_i,(.L_x_1 - _Z9VectorAddPiS_S_i)
        .other          _Z9VectorAddPiS_S_i,@"STO_CUDA_ENTRY STV_DEFAULT"
_Z9VectorAddPiS_S_i:
.text._Z9VectorAddPiS_S_i:
[----:B------:R-:W-:Y:S01]  /*0000*/  LDC R1, c[0x0][0x37c] ;  /* 0x0000df00ff017b82 */ /* 0x000fe20000000800 */
[----:B------:R-:W0:Y:S01]  /*0010*/  S2R R9, SR_CTAID.X ;  /* 0x0000000000097919 */ /* 0x000e220000002500 */
[----:B------:R-:W0:Y:S02]  /*0020*/  LDCU UR4, c[0x0][0x398] ;  /* 0x00007300ff0477ac */ /* 0x000e240008000800 */
[----:B0-----:R-:W-:-:S13]  /*0030*/  ISETP.GE.AND P0, PT, R9, UR4, PT ;  /* 0x0000000409007c0c */ /* 0x001fda000bf06270 */
[----:B------:R-:W-:Y:S05]  /*0040*/  @P0 EXIT ;  /* 0x000000000000094d */ /* 0x000fea0003800000 */
[----:B------:R-:W0:Y:S01]  /*0050*/  LDC.64 R2, c[0x0][0x380] ;  /* 0x0000e000ff027b82 */ /* 0x000e220000000a00 */
[----:B------:R-:W1:Y:S07]  /*0060*/  LDCU.64 UR4, c[0x0][0x358] ;  /* 0x00006b00ff0477ac */ /* 0x000e6e0008000a00 */
[----:B------:R-:W2:Y:S08]  /*0070*/  LDC.64 R4, c[0x0][0x388] ;  /* 0x0000e200ff047b82 */ /* 0x000eb00000000a00 */
[----:B------:R-:W3:Y:S01]  /*0080*/  LDC.64 R6, c[0x0][0x390] ;  /* 0x0000e400ff067b82 */ /* 0x000ee20000000a00 */
[----:B0-----:R-:W-:-:S06]  /*0090*/  IMAD.WIDE.U32 R2, R9, 0x4, R2 ;  /* 0x0000000409027825 */ /* 0x001fcc00078e0002 */
[----:B-1----:R-:W4:Y:S01]  /*00a0*/  LDG.E R2, desc[UR4][R2.64] ;  /* 0x0000000402027981 */ /* 0x002f22000c1e1900 */
[----:B--2---:R-:W-:-:S06]  /*00b0*/  IMAD.WIDE.U32 R4, R9, 0x4, R4 ;  /* 0x0000000409047825 */ /* 0x004fcc00078e0004 */
[----:B------:R-:W4:Y:S01]  /*00c0*/  LDG.E R5, desc[UR4][R4.64] ;  /* 0x0000000404057981 */ /* 0x000f22000c1e1900 */
[----:B---3--:R-:W-:Y:S01]  /*00d0*/  IMAD.WIDE.U32 R6, R9, 0x4, R6 ;  /* 0x0000000409067825 */ /* 0x008fe200078e0006 */
[----:B----4-:R-:W-:-:S05]  /*00e0*/  IADD3 R9, PT, PT, R2, R5, RZ ;  /* 0x0000000502097210 */ /* 0x010fca0007ffe0ff */
[----:B------:R-:W-:Y:S01]  /*00f0*/  STG.E desc[UR4][R6.64], R9 ;  /* 0x0000000906007986 */ /* 0x000fe2000c101904 */
[----:B------:R-:W-:Y:S05]  /*0100*/  EXIT ;  /* 0x000000000000794d */ /* 0x000fea0003800000 */
.L_x_0:
[----:B------:R-:W-:-:S00]  /*0110*/  BRA `(.L_x_0) ;  /* 0xfffffffc00fc7947 */ /* 0x000fc0000383ffff */
[----:B------:R-:W-:-:S00]  /*0120*/  NOP ;  /* 0x0000000000007918 */ /* 0x000fc00000000000 */
        /* <DEDUP_REMOVED lines=13> */
.L_x_1:


//--------------------- .nv.shared.reserved.0     --------------------------
	.section	.nv.shared.reserved.0,"aw",@nobits
	.weak		__nv_reservedSMEM_offset_0_alias
	.size		__nv_reservedSMEM_offset_0_alias, 0, 64
	.other		__nv_reservedSMEM_offset_0_alias,@"STO_CUDA_RESERVED_SHARED STV_DEFAULT"
__nv_reservedSMEM_offset_0_alias:
	.zero		0
	.zero		64


//--------------------- .nv.constant0._Z9VectorAddPiS_S_i --------------------------
	.section	.nv.constant0._Z9VectorAddPiS_S_i,"a",@progbits
	.sectionflags	@""
	.align	4
.nv.constant0._Z9VectorAddPiS_S_i:
	.zero		924


//--------------------- SYMBOLS --------------------------

	.type		.nv.reservedSmem.offset0,@object
	.size		.nv.reservedSmem.offset0,0x4
